	.headerflags	@"EF_CUDA_TEXMODE_UNIFIED EF_CUDA_64BIT_ADDRESS EF_CUDA_ACCELERATORS EF_CUDA_SM90 EF_CUDA_VIRTUAL_SM(EF_CUDA_SM90)"
	.elftype	@"ET_EXEC"


//--------------------- .nv.info                  --------------------------
	.section	.nv.info,"",@"SHT_CUDA_INFO"
	.align	4


	//----- nvinfo : EIATTR_REGCOUNT
	.align		4
        /*0000*/ 	.byte	0x04, 0x2f
        /*0002*/ 	.short	(.L_1 - .L_0)
	.align		4
.L_0:
        /*0004*/ 	.word	index@(triton_poi_fused_convolution_relu_threshold_backward_35)
        /*0008*/ 	.word	0x0000000c


	//----- nvinfo : EIATTR_MIN_STACK_SIZE
	.align		4
.L_1:
        /*000c*/ 	.byte	0x04, 0x12
        /*000e*/ 	.short	(.L_3 - .L_2)
	.align		4
.L_2:
        /*0010*/ 	.word	index@(triton_poi_fused_convolution_relu_threshold_backward_35)
        /*0014*/ 	.word	0x00000000


	//----- nvinfo : EIATTR_FRAME_SIZE
	.align		4
.L_3:
        /*0018*/ 	.byte	0x04, 0x11
        /*001a*/ 	.short	(.L_5 - .L_4)
	.align		4
.L_4:
        /*001c*/ 	.word	index@(triton_poi_fused_convolution_relu_threshold_backward_35)
        /*0020*/ 	.word	0x00000000


	//----- nvinfo : EIATTR_MIN_STACK_SIZE
	.align		4
.L_5:
        /*0024*/ 	.byte	0x04, 0x12
        /*0026*/ 	.short	(.L_7 - .L_6)
	.align		4
.L_6:
        /*0028*/ 	.word	index@(triton_poi_fused_convolution_relu_threshold_backward_35)
        /*002c*/ 	.word	0x00000000
.L_7:


//--------------------- .nv.info.triton_poi_fused_convolution_relu_threshold_backward_35 --------------------------
	.section	.nv.info.triton_poi_fused_convolution_relu_threshold_backward_35,"",@"SHT_CUDA_INFO"
	.sectionflags	@""
	.align	4


	//----- nvinfo : EIATTR_CUDA_API_VERSION
	.align		4
        /*0000*/ 	.byte	0x04, 0x37
        /*0002*/ 	.short	(.L_9 - .L_8)
.L_8:
        /*0004*/ 	.word	0x0000007c


	//----- nvinfo : EIATTR_KPARAM_INFO
	.align		4
.L_9:
        /*0008*/ 	.byte	0x04, 0x17
        /*000a*/ 	.short	(.L_11 - .L_10)
.L_10:
        /*000c*/ 	.word	0x00000000
        /*0010*/ 	.short	0x0003
        /*0012*/ 	.short	0x0018
        /*0014*/ 	.byte	0x00, 0xf0, 0x11, 0x00


	//----- nvinfo : EIATTR_KPARAM_INFO
	.align		4
.L_11:
        /*0018*/ 	.byte	0x04, 0x17
        /*001a*/ 	.short	(.L_13 - .L_12)
.L_12:
        /*001c*/ 	.word	0x00000000
        /*0020*/ 	.short	0x0002
        /*0022*/ 	.short	0x0010
        /*0024*/ 	.byte	0x00, 0xf4, 0x21, 0x00


	//----- nvinfo : EIATTR_KPARAM_INFO
	.align		4
.L_13:
        /*0028*/ 	.byte	0x04, 0x17
        /*002a*/ 	.short	(.L_15 - .L_14)
.L_14:
        /*002c*/ 	.word	0x00000000
        /*0030*/ 	.short	0x0001
        /*0032*/ 	.short	0x0008
        /*0034*/ 	.byte	0x00, 0xf4, 0x21, 0x00


	//----- nvinfo : EIATTR_KPARAM_INFO
	.align		4
.L_15:
        /*0038*/ 	.byte	0x04, 0x17
        /*003a*/ 	.short	(.L_17 - .L_16)
.L_16:
        /*003c*/ 	.word	0x00000000
        /*0040*/ 	.short	0x0000
        /*0042*/ 	.short	0x0000
        /*0044*/ 	.byte	0x00, 0xf4, 0x21, 0x00


	//----- nvinfo : EIATTR_SPARSE_MMA_MASK
	.align		4
.L_17:
        /*0048*/ 	.byte	0x03, 0x50
        /*004a*/ 	.short	0x0000


	//----- nvinfo : EIATTR_MAXREG_COUNT
	.align		4
        /*004c*/ 	.byte	0x03, 0x1b
        /*004e*/ 	.short	0x00ff


	//----- nvinfo : EIATTR_EXIT_INSTR_OFFSETS
	.align		4
        /*0050*/ 	.byte	0x04, 0x1c
        /*0052*/ 	.short	(.L_19 - .L_18)


	//   ....[0]....
.L_18:
        /*0054*/ 	.word	0x00000200


	//----- nvinfo : EIATTR_REQNTID
	.align		4
.L_19:
        /*0058*/ 	.byte	0x04, 0x10
        /*005a*/ 	.short	(.L_21 - .L_20)
.L_20:
        /*005c*/ 	.word	0x00000080
        /*0060*/ 	.word	0x00000001
        /*0064*/ 	.word	0x00000001


	//----- nvinfo : EIATTR_CBANK_PARAM_SIZE
	.align		4
.L_21:
        /*0068*/ 	.byte	0x03, 0x19
        /*006a*/ 	.short	0x001c


	//----- nvinfo : EIATTR_PARAM_CBANK
	.align		4
        /*006c*/ 	.byte	0x04, 0x0a
        /*006e*/ 	.short	(.L_23 - .L_22)
	.align		4
.L_22:
        /*0070*/ 	.word	index@(.nv.constant0.triton_poi_fused_convolution_relu_threshold_backward_35)
        /*0074*/ 	.short	0x0210
        /*0076*/ 	.short	0x001c


	//----- nvinfo : EIATTR_SW_WAR
	.align		4
.L_23:
        /*0078*/ 	.byte	0x04, 0x36
        /*007a*/ 	.short	(.L_25 - .L_24)
.L_24:
        /*007c*/ 	.word	0x00000008
.L_25:


//--------------------- .nv.callgraph             --------------------------
	.section	.nv.callgraph,"",@"SHT_CUDA_CALLGRAPH"
	.align	4
	.sectionentsize	8
	.align		4
        /*0000*/ 	.word	0x00000000
	.align		4
        /*0004*/ 	.word	0xffffffff
	.align		4
        /*0008*/ 	.word	0x00000000
	.align		4
        /*000c*/ 	.word	0xfffffffe
	.align		4
        /*0010*/ 	.word	0x00000000
	.align		4
        /*0014*/ 	.word	0xfffffffd
	.align		4
        /*0018*/ 	.word	0x00000000
	.align		4
        /*001c*/ 	.word	0xfffffffc


//--------------------- .text.triton_poi_fused_convolution_relu_threshold_backward_35 --------------------------
	.section	.text.triton_poi_fused_convolution_relu_threshold_backward_35,"ax",@progbits
	.align	128
        .global         triton_poi_fused_convolution_relu_threshold_backward_35
        .type           triton_poi_fused_convolution_relu_threshold_backward_35,@function
        .size           triton_poi_fused_convolution_relu_threshold_backward_35,(.L_x_1 - triton_poi_fused_convolution_relu_threshold_backward_35)
        .other          triton_poi_fused_convolution_relu_threshold_backward_35,@"STO_CUDA_ENTRY STV_DEFAULT"
triton_poi_fused_convolution_relu_threshold_backward_35:
.text.triton_poi_fused_convolution_relu_threshold_backward_35:
[----:B------:R-:W-:Y:S01]  /*0000*/  LDC R1, c[0x0][0x28] ;  /* 0x00000a00ff017b82 */ /* 0x000fe20000000800 */
[----:B------:R-:W1:Y:S07]  /*0010*/  S2R R0, SR_TID.X ;  /* 0x0000000000007919 */ /* 0x000e6e0000002100 */
[----:B------:R-:W2:Y:S01]  /*0020*/  LDC.64 R2, c[0x0][0x210] ;  /* 0x00008400ff027b82 */ /* 0x000ea20000000a00 */
[----:B------:R-:W-:Y:S01]  /*0030*/  ULDC.64 UR4, c[0x0][0x208] ;  /* 0x0000820000047ab9 */ /* 0x000fe20000000a00 */
[----:B------:R-:W-:Y:S01]  /*0040*/  ULDC.64 UR6, c[0x0][0x220] ;  /* 0x0000880000067ab9 */ /* 0x000fe20000000a00 */
[----:B------:R-:W3:Y:S05]  /*0050*/  S2R R7, SR_CTAID.X ;  /* 0x0000000000077919 */ /* 0x000eea0000002500 */
[----:B------:R-:W4:Y:S01]  /*0060*/  LDC.64 R4, c[0x0][0x218] ;  /* 0x00008600ff047b82 */ /* 0x000f220000000a00 */
[----:B-1----:R-:W-:-:S05]  /*0070*/  IMAD.SHL.U32 R0, R0, 0x2, RZ ;  /* 0x0000000200007824 */ /* 0x002fca00078e00ff */
[----:B------:R-:W-:-:S05]  /*0080*/  LOP3.LUT R0, R0, 0xfe, RZ, 0xc0, !PT ;  /* 0x000000fe00007812 */ /* 0x000fca00078ec0ff */
[----:B---3--:R-:W-:-:S04]  /*0090*/  IMAD R7, R7, 0x100, R0 ;  /* 0x0000010007077824 */ /* 0x008fc800078e0200 */
[----:B------:R-:W-:-:S04]  /*00a0*/  IMAD.HI R0, R7, 0x2aaaaaab, RZ ;  /* 0x2aaaaaab07007827 */ /* 0x000fc800078e02ff */
[----:B--2---:R-:W-:Y:S01]  /*00b0*/  IMAD.WIDE R2, R7, 0x4, R2 ;  /* 0x0000000407027825 */ /* 0x004fe200078e0202 */
[----:B------:R-:W-:-:S04]  /*00c0*/  SHF.R.U32.HI R9, RZ, 0x1f, R0 ;  /* 0x0000001fff097819 */ /* 0x000fc80000011600 */
[----:B------:R-:W-:Y:S01]  /*00d0*/  LEA.HI R0, R0, R9, RZ, 0x1c ;  /* 0x0000000900007211 */ /* 0x000fe200078fe0ff */
[----:B------:R-:W2:Y:S04]  /*00e0*/  LDG.E.64 R2, desc[UR4][R2.64] ;  /* 0x0000000402027981 */ /* 0x000ea8000c1e1b00 */
[----:B------:R-:W-:-:S04]  /*00f0*/  IMAD R9, R0, -0x60, R7 ;  /* 0xffffffa000097824 */ /* 0x000fc800078e0207 */
[----:B----4-:R-:W-:-:S06]  /*0100*/  IMAD.WIDE R4, R9, 0x4, R4 ;  /* 0x0000000409047825 */ /* 0x010fcc00078e0204 */
[----:B------:R-:W2:Y:S02]  /*0110*/  LDG.E.EL.64 R4, desc[UR4][R4.64] ;  /* 0x0000000404047981 */ /* 0x000ea4000c2e1b00 */
[C---:B--2---:R-:W-:Y:S01]  /*0120*/  FADD R0, R2.reuse, R4 ;  /* 0x0000000402007221 */ /* 0x044fe20000000000 */
[C---:B------:R-:W-:Y:S01]  /*0130*/  FADD R6, R3.reuse, R5 ;  /* 0x0000000503067221 */ /* 0x040fe20000000000 */
[----:B------:R-:W-:Y:S02]  /*0140*/  FSETP.GEU.AND P1, PT, R2, -R4, PT ;  /* 0x800000040200720b */ /* 0x000fe40003f2e000 */
[----:B------:R-:W-:Y:S02]  /*0150*/  FSETP.GEU.AND P0, PT, R3, -R5, PT ;  /* 0x800000050300720b */ /* 0x000fe40003f0e000 */
[----:B------:R-:W-:Y:S02]  /*0160*/  FSEL R0, R0, RZ, P1 ;  /* 0x000000ff00007208 */ /* 0x000fe40000800000 */
[----:B------:R-:W-:-:S02]  /*0170*/  FSEL R6, R6, RZ, P0 ;  /* 0x000000ff06067208 */ /* 0x000fc40000000000 */
[----:B------:R-:W-:Y:S02]  /*0180*/  FSETP.GTU.AND P1, PT, R0, RZ, PT ;  /* 0x000000ff0000720b */ /* 0x000fe40003f2c000 */
[----:B------:R-:W-:Y:S02]  /*0190*/  FSETP.GTU.AND P0, PT, R6, RZ, PT ;  /* 0x000000ff0600720b */ /* 0x000fe40003f0c000 */
[----:B------:R-:W-:Y:S02]  /*01a0*/  SEL R0, RZ, 0x1, P1 ;  /* 0x00000001ff007807 */ /* 0x000fe40000800000 */
[----:B------:R-:W-:Y:S02]  /*01b0*/  SEL R5, RZ, 0x100, P0 ;  /* 0x00000100ff057807 */ /* 0x000fe40000000000 */
[----:B------:R-:W-:-:S03]  /*01c0*/  IADD3 R2, P2, R7, UR6, RZ ;  /* 0x0000000607027c10 */ /* 0x000fc6000ff5e0ff */
[----:B------:R-:W-:Y:S01]  /*01d0*/  IMAD.IADD R5, R0, 0x1, R5 ;  /* 0x0000000100057824 */ /* 0x000fe200078e0205 */
[----:B------:R-:W-:-:S05]  /*01e0*/  LEA.HI.X.SX32 R3, R7, UR7, 0x1, P2 ;  /* 0x0000000707037c11 */ /* 0x000fca00090f0eff */
[----:B------:R-:W-:Y:S01]  /*01f0*/  STG.E.U16 desc[UR4][R2.64], R5 ;  /* 0x0000000502007986 */ /* 0x000fe2000c101504 */
[----:B------:R-:W-:Y:S05]  /*0200*/  EXIT ;  /* 0x000000000000794d */ /* 0x000fea0003800000 */
.L_x_0:
[----:B------:R-:W-:-:S00]  /*0210*/  BRA `(.L_x_0) ;  /* 0xfffffffc00fc7947 */ /* 0x000fc0000383ffff */
[----:B------:R-:W-:-:S00]  /*0220*/  NOP ;  /* 0x0000000000007918 */ /* 0x000fc00000000000 */
        /* <DEDUP_REMOVED lines=13> */
.L_x_1:


//--------------------- .nv.constant0.triton_poi_fused_convolution_relu_threshold_backward_35 --------------------------
	.section	.nv.constant0.triton_poi_fused_convolution_relu_threshold_backward_35,"a",@progbits
	.sectionflags	@""
	.align	4
.nv.constant0.triton_poi_fused_convolution_relu_threshold_backward_35:
	.zero		556
